//
// Generated by NVIDIA NVVM Compiler
//
// Compiler Build ID: CL-36424714
// Cuda compilation tools, release 13.0, V13.0.88
// Based on NVVM 20.0.0
//

.version 9.0
.target sm_100
.address_size 64

	// .globl	_Z6kernelPiS_S_i
.global .align 1 .b8 _ZN34_INTERNAL_8630b699_4_k_cu_36d5b7624cuda3std3__45__cpo5beginE[1];
.global .align 1 .b8 _ZN34_INTERNAL_8630b699_4_k_cu_36d5b7624cuda3std3__45__cpo3endE[1];
.global .align 1 .b8 _ZN34_INTERNAL_8630b699_4_k_cu_36d5b7624cuda3std3__45__cpo6cbeginE[1];
.global .align 1 .b8 _ZN34_INTERNAL_8630b699_4_k_cu_36d5b7624cuda3std3__45__cpo4cendE[1];
.global .align 1 .b8 _ZN34_INTERNAL_8630b699_4_k_cu_36d5b7624cuda3std3__45__cpo6rbeginE[1];
.global .align 1 .b8 _ZN34_INTERNAL_8630b699_4_k_cu_36d5b7624cuda3std3__45__cpo4rendE[1];
.global .align 1 .b8 _ZN34_INTERNAL_8630b699_4_k_cu_36d5b7624cuda3std3__45__cpo7crbeginE[1];
.global .align 1 .b8 _ZN34_INTERNAL_8630b699_4_k_cu_36d5b7624cuda3std3__45__cpo5crendE[1];
.global .align 1 .b8 _ZN34_INTERNAL_8630b699_4_k_cu_36d5b7624cuda3std3__436_GLOBAL__N__8630b699_4_k_cu_36d5b7626ignoreE[1];
.global .align 1 .b8 _ZN34_INTERNAL_8630b699_4_k_cu_36d5b7624cuda3std3__419piecewise_constructE[1];
.global .align 1 .b8 _ZN34_INTERNAL_8630b699_4_k_cu_36d5b7624cuda3std3__48in_placeE[1];
.global .align 1 .b8 _ZN34_INTERNAL_8630b699_4_k_cu_36d5b7624cuda3std3__420unreachable_sentinelE[1];
.global .align 1 .b8 _ZN34_INTERNAL_8630b699_4_k_cu_36d5b7624cuda3std3__47nulloptE[1];
.global .align 1 .b8 _ZN34_INTERNAL_8630b699_4_k_cu_36d5b7624cuda3std3__48unexpectE[1];
.global .align 1 .b8 _ZN34_INTERNAL_8630b699_4_k_cu_36d5b7624cuda3std6ranges3__45__cpo4swapE[1];
.global .align 1 .b8 _ZN34_INTERNAL_8630b699_4_k_cu_36d5b7624cuda3std6ranges3__45__cpo9iter_moveE[1];
.global .align 1 .b8 _ZN34_INTERNAL_8630b699_4_k_cu_36d5b7624cuda3std6ranges3__45__cpo5beginE[1];
.global .align 1 .b8 _ZN34_INTERNAL_8630b699_4_k_cu_36d5b7624cuda3std6ranges3__45__cpo3endE[1];
.global .align 1 .b8 _ZN34_INTERNAL_8630b699_4_k_cu_36d5b7624cuda3std6ranges3__45__cpo6cbeginE[1];
.global .align 1 .b8 _ZN34_INTERNAL_8630b699_4_k_cu_36d5b7624cuda3std6ranges3__45__cpo4cendE[1];
.global .align 1 .b8 _ZN34_INTERNAL_8630b699_4_k_cu_36d5b7624cuda3std6ranges3__45__cpo7advanceE[1];
.global .align 1 .b8 _ZN34_INTERNAL_8630b699_4_k_cu_36d5b7624cuda3std6ranges3__45__cpo9iter_swapE[1];
.global .align 1 .b8 _ZN34_INTERNAL_8630b699_4_k_cu_36d5b7624cuda3std6ranges3__45__cpo4nextE[1];
.global .align 1 .b8 _ZN34_INTERNAL_8630b699_4_k_cu_36d5b7624cuda3std6ranges3__45__cpo4prevE[1];
.global .align 1 .b8 _ZN34_INTERNAL_8630b699_4_k_cu_36d5b7624cuda3std6ranges3__45__cpo4dataE[1];
.global .align 1 .b8 _ZN34_INTERNAL_8630b699_4_k_cu_36d5b7624cuda3std6ranges3__45__cpo5cdataE[1];
.global .align 1 .b8 _ZN34_INTERNAL_8630b699_4_k_cu_36d5b7624cuda3std6ranges3__45__cpo4sizeE[1];
.global .align 1 .b8 _ZN34_INTERNAL_8630b699_4_k_cu_36d5b7624cuda3std6ranges3__45__cpo5ssizeE[1];
.global .align 1 .b8 _ZN34_INTERNAL_8630b699_4_k_cu_36d5b7624cuda3std6ranges3__45__cpo8distanceE[1];
.global .align 1 .b8 _ZN34_INTERNAL_8630b699_4_k_cu_36d5b7626thrust24THRUST_300001_SM_1000_NS8cuda_cub3parE[1];
.global .align 1 .b8 _ZN34_INTERNAL_8630b699_4_k_cu_36d5b7626thrust24THRUST_300001_SM_1000_NS8cuda_cub10par_nosyncE[1];
.global .align 1 .b8 _ZN34_INTERNAL_8630b699_4_k_cu_36d5b7626thrust24THRUST_300001_SM_1000_NS6system6detail10sequential3seqE[1];
.global .align 1 .b8 _ZN34_INTERNAL_8630b699_4_k_cu_36d5b7626thrust24THRUST_300001_SM_1000_NS12placeholders2_1E[1];
.global .align 1 .b8 _ZN34_INTERNAL_8630b699_4_k_cu_36d5b7626thrust24THRUST_300001_SM_1000_NS12placeholders2_2E[1];
.global .align 1 .b8 _ZN34_INTERNAL_8630b699_4_k_cu_36d5b7626thrust24THRUST_300001_SM_1000_NS12placeholders2_3E[1];
.global .align 1 .b8 _ZN34_INTERNAL_8630b699_4_k_cu_36d5b7626thrust24THRUST_300001_SM_1000_NS12placeholders2_4E[1];
.global .align 1 .b8 _ZN34_INTERNAL_8630b699_4_k_cu_36d5b7626thrust24THRUST_300001_SM_1000_NS12placeholders2_5E[1];
.global .align 1 .b8 _ZN34_INTERNAL_8630b699_4_k_cu_36d5b7626thrust24THRUST_300001_SM_1000_NS12placeholders2_6E[1];
.global .align 1 .b8 _ZN34_INTERNAL_8630b699_4_k_cu_36d5b7626thrust24THRUST_300001_SM_1000_NS12placeholders2_7E[1];
.global .align 1 .b8 _ZN34_INTERNAL_8630b699_4_k_cu_36d5b7626thrust24THRUST_300001_SM_1000_NS12placeholders2_8E[1];
.global .align 1 .b8 _ZN34_INTERNAL_8630b699_4_k_cu_36d5b7626thrust24THRUST_300001_SM_1000_NS12placeholders2_9E[1];
.global .align 1 .b8 _ZN34_INTERNAL_8630b699_4_k_cu_36d5b7626thrust24THRUST_300001_SM_1000_NS12placeholders3_10E[1];
.global .align 1 .b8 _ZN34_INTERNAL_8630b699_4_k_cu_36d5b7626thrust24THRUST_300001_SM_1000_NS3seqE[1];

.visible .entry _Z6kernelPiS_S_i(
	.param .u64 .ptr .align 1 _Z6kernelPiS_S_i_param_0,
	.param .u64 .ptr .align 1 _Z6kernelPiS_S_i_param_1,
	.param .u64 .ptr .align 1 _Z6kernelPiS_S_i_param_2,
	.param .u32 _Z6kernelPiS_S_i_param_3
)
{
	.reg .pred 	%p<7>;
	.reg .b32 	%r<46>;
	.reg .b64 	%rd<25>;

	ld.param.u64 	%rd4, [_Z6kernelPiS_S_i_param_0];
	ld.param.u64 	%rd5, [_Z6kernelPiS_S_i_param_1];
	ld.param.u64 	%rd6, [_Z6kernelPiS_S_i_param_2];
	ld.param.u32 	%r12, [_Z6kernelPiS_S_i_param_3];
	cvta.to.global.u64 	%rd1, %rd6;
	cvta.to.global.u64 	%rd2, %rd5;
	cvta.to.global.u64 	%rd3, %rd4;
	mov.u32 	%r13, %ntid.x;
	mov.u32 	%r14, %ctaid.x;
	mov.u32 	%r15, %tid.x;
	mad.lo.s32 	%r44, %r13, %r14, %r15;
	mov.u32 	%r16, %nctaid.x;
	mul.lo.s32 	%r2, %r13, %r16;
	setp.ge.s32 	%p1, %r44, %r12;
	@%p1 bra 	$L__BB0_7;
	add.s32 	%r17, %r44, %r2;
	max.s32 	%r18, %r12, %r17;
	setp.lt.s32 	%p2, %r17, %r12;
	selp.u32 	%r19, 1, 0, %p2;
	add.s32 	%r20, %r17, %r19;
	sub.s32 	%r21, %r18, %r20;
	div.u32 	%r22, %r21, %r2;
	add.s32 	%r3, %r22, %r19;
	and.b32  	%r23, %r3, 3;
	setp.eq.s32 	%p3, %r23, 3;
	@%p3 bra 	$L__BB0_4;
	add.s32 	%r24, %r3, 1;
	and.b32  	%r25, %r24, 3;
	neg.s32 	%r42, %r25;
$L__BB0_3:
	.pragma "nounroll";
	mul.wide.s32 	%rd7, %r44, 4;
	add.s64 	%rd8, %rd1, %rd7;
	add.s64 	%rd9, %rd2, %rd7;
	add.s64 	%rd10, %rd3, %rd7;
	ld.global.u32 	%r26, [%rd10];
	ld.global.u32 	%r27, [%rd9];
	add.s32 	%r28, %r27, %r26;
	st.global.u32 	[%rd8], %r28;
	add.s32 	%r44, %r44, %r2;
	add.s32 	%r42, %r42, 1;
	setp.ne.s32 	%p4, %r42, 0;
	@%p4 bra 	$L__BB0_3;
$L__BB0_4:
	setp.lt.u32 	%p5, %r3, 3;
	@%p5 bra 	$L__BB0_7;
	mul.wide.s32 	%rd15, %r2, 4;
	shl.b32 	%r41, %r2, 2;
$L__BB0_6:
	mul.wide.s32 	%rd11, %r44, 4;
	add.s64 	%rd12, %rd3, %rd11;
	ld.global.u32 	%r29, [%rd12];
	add.s64 	%rd13, %rd2, %rd11;
	ld.global.u32 	%r30, [%rd13];
	add.s32 	%r31, %r30, %r29;
	add.s64 	%rd14, %rd1, %rd11;
	st.global.u32 	[%rd14], %r31;
	add.s64 	%rd16, %rd12, %rd15;
	ld.global.u32 	%r32, [%rd16];
	add.s64 	%rd17, %rd13, %rd15;
	ld.global.u32 	%r33, [%rd17];
	add.s32 	%r34, %r33, %r32;
	add.s64 	%rd18, %rd14, %rd15;
	st.global.u32 	[%rd18], %r34;
	add.s64 	%rd19, %rd16, %rd15;
	ld.global.u32 	%r35, [%rd19];
	add.s64 	%rd20, %rd17, %rd15;
	ld.global.u32 	%r36, [%rd20];
	add.s32 	%r37, %r36, %r35;
	add.s64 	%rd21, %rd18, %rd15;
	st.global.u32 	[%rd21], %r37;
	add.s64 	%rd22, %rd19, %rd15;
	ld.global.u32 	%r38, [%rd22];
	add.s64 	%rd23, %rd20, %rd15;
	ld.global.u32 	%r39, [%rd23];
	add.s32 	%r40, %r39, %r38;
	add.s64 	%rd24, %rd21, %rd15;
	st.global.u32 	[%rd24], %r40;
	add.s32 	%r44, %r41, %r44;
	setp.lt.s32 	%p6, %r44, %r12;
	@%p6 bra 	$L__BB0_6;
$L__BB0_7:
	ret;

}
	// .globl	_ZN3cub18CUB_300001_SM_10006detail11EmptyKernelIvEEvv
.visible .entry _ZN3cub18CUB_300001_SM_10006detail11EmptyKernelIvEEvv()
{


	ret;

}


// ===== COMPILED SASS (sm_100) =====

	.target	sm_100

	.elftype	@"ET_EXEC"


//--------------------- .note.nv.tkinfo           --------------------------
	.section	.note.nv.tkinfo,"",@"SHT_NOTE"
	.sectionflags	@"SHF_NOTE_NV_TKINFO"
	.tkinfo
        /*0018*/ 	.word	0x00000002
        /*0030*/ 	.string	""
        /*0030*/ 	.string	"ptxas"
        /*0030*/ 	.string	"Cuda compilation tools, release 13.0, V13.0.88"
        /*0030*/ 	.string	"Build cuda_13.0.r13.0/compiler.36424714_0"
        /*0030*/ 	.string	"-arch sm_100 -m 64 "



//--------------------- .note.nv.cuinfo           --------------------------
	.section	.note.nv.cuinfo,"",@"SHT_NOTE"
	.sectionflags	@"SHF_NOTE_NV_CUINFO"
        /*0018*/ 	.short	0x0002
        /*001a*/ 	.short	0x0064
        /*001c*/ 	.short	0x0082
	.zero		2


//--------------------- .nv.info                  --------------------------
	.section	.nv.info,"",@"SHT_CUDA_INFO"
	.align	4


	//----- nvinfo : EIATTR_REGCOUNT
	.align		4
        /*0000*/ 	.byte	0x04, 0x2f
        /*0002*/ 	.short	(.L_44 - .L_43)
	.align		4
.L_43:
        /*0004*/ 	.word	index@(_Z6kernelPiS_S_i)
        /*0008*/ 	.word	0x0000001a


	//----- nvinfo : EIATTR_FRAME_SIZE
	.align		4
.L_44:
        /*000c*/ 	.byte	0x04, 0x11
        /*000e*/ 	.short	(.L_46 - .L_45)
	.align		4
.L_45:
        /*0010*/ 	.word	index@(_Z6kernelPiS_S_i)
        /*0014*/ 	.word	0x00000000


	//----- nvinfo : EIATTR_REGCOUNT
	.align		4
.L_46:
        /*0018*/ 	.byte	0x04, 0x2f
        /*001a*/ 	.short	(.L_48 - .L_47)
	.align		4
.L_47:
        /*001c*/ 	.word	index@(_ZN3cub18CUB_300001_SM_10006detail11EmptyKernelIvEEvv)
        /*0020*/ 	.word	0x00000004


	//----- nvinfo : EIATTR_FRAME_SIZE
	.align		4
.L_48:
        /*0024*/ 	.byte	0x04, 0x11
        /*0026*/ 	.short	(.L_50 - .L_49)
	.align		4
.L_49:
        /*0028*/ 	.word	index@(_ZN3cub18CUB_300001_SM_10006detail11EmptyKernelIvEEvv)
        /*002c*/ 	.word	0x00000000


	//----- nvinfo : EIATTR_MIN_STACK_SIZE
	.align		4
.L_50:
        /*0030*/ 	.byte	0x04, 0x12
        /*0032*/ 	.short	(.L_52 - .L_51)
	.align		4
.L_51:
        /*0034*/ 	.word	index@(_ZN3cub18CUB_300001_SM_10006detail11EmptyKernelIvEEvv)
        /*0038*/ 	.word	0x00000000


	//----- nvinfo : EIATTR_MIN_STACK_SIZE
	.align		4
.L_52:
        /*003c*/ 	.byte	0x04, 0x12
        /*003e*/ 	.short	(.L_54 - .L_53)
	.align		4
.L_53:
        /*0040*/ 	.word	index@(_Z6kernelPiS_S_i)
        /*0044*/ 	.word	0x00000000
.L_54:


//--------------------- .nv.compat                --------------------------
	.section	.nv.compat,"",@"SHT_CUDA_COMPAT_INFO"
	.align	4
        /*0000*/ 	.byte	0x02, 0x09, 0x00, 0x00, 0x02, 0x02, 0x01, 0x00, 0x02, 0x05, 0x05, 0x00, 0x03, 0x07, 0x01, 0x01
        /*0010*/ 	.byte	0x02, 0x03, 0x00, 0x00, 0x02, 0x06, 0x01, 0x00, 0x04, 0x0b, 0x08, 0x00, 0x09, 0x00, 0x00, 0x00
        /*0020*/ 	.byte	0x00, 0x00, 0x00, 0x00


//--------------------- .nv.info._ZN3cub18CUB_300001_SM_10006detail11EmptyKernelIvEEvv --------------------------
	.section	.nv.info._ZN3cub18CUB_300001_SM_10006detail11EmptyKernelIvEEvv,"",@"SHT_CUDA_INFO"
	.sectionflags	@""
	.align	4


	//----- nvinfo : EIATTR_CUDA_API_VERSION
	.align		4
        /*0000*/ 	.byte	0x04, 0x37
        /*0002*/ 	.short	(.L_56 - .L_55)
.L_55:
        /*0004*/ 	.word	0x00000082


	//----- nvinfo : EIATTR_SPARSE_MMA_MASK
	.align		4
.L_56:
        /*0008*/ 	.byte	0x03, 0x50
        /*000a*/ 	.short	0x0000


	//----- nvinfo : EIATTR_MAXREG_COUNT
	.align		4
        /*000c*/ 	.byte	0x03, 0x1b
        /*000e*/ 	.short	0x00ff


	//----- nvinfo : EIATTR_MERCURY_ISA_VERSION
	.align		4
        /*0010*/ 	.byte	0x03, 0x5f
        /*0012*/ 	.short	0x0101


	//----- nvinfo : EIATTR_VRC_CTA_INIT_COUNT
	.align		4
        /*0014*/ 	.byte	0x02, 0x4a
	.zero		1
	.zero		1


	//----- nvinfo : EIATTR_EXIT_INSTR_OFFSETS
	.align		4
        /*0018*/ 	.byte	0x04, 0x1c
        /*001a*/ 	.short	(.L_58 - .L_57)


	//   ....[0]....
.L_57:
        /*001c*/ 	.word	0x00000010


	//----- nvinfo : EIATTR_SW_WAR
	.align		4
.L_58:
        /*0020*/ 	.byte	0x04, 0x36
        /*0022*/ 	.short	(.L_60 - .L_59)
.L_59:
        /*0024*/ 	.word	0x00000008
.L_60:


//--------------------- .nv.info._Z6kernelPiS_S_i --------------------------
	.section	.nv.info._Z6kernelPiS_S_i,"",@"SHT_CUDA_INFO"
	.sectionflags	@""
	.align	4


	//----- nvinfo : EIATTR_CUDA_API_VERSION
	.align		4
        /*0000*/ 	.byte	0x04, 0x37
        /*0002*/ 	.short	(.L_62 - .L_61)
.L_61:
        /*0004*/ 	.word	0x00000082


	//----- nvinfo : EIATTR_KPARAM_INFO
	.align		4
.L_62:
        /*0008*/ 	.byte	0x04, 0x17
        /*000a*/ 	.short	(.L_64 - .L_63)
.L_63:
        /*000c*/ 	.word	0x00000000
        /*0010*/ 	.short	0x0003
        /*0012*/ 	.short	0x0018
        /*0014*/ 	.byte	0x00, 0xf0, 0x11, 0x00


	//----- nvinfo : EIATTR_KPARAM_INFO
	.align		4
.L_64:
        /*0018*/ 	.byte	0x04, 0x17
        /*001a*/ 	.short	(.L_66 - .L_65)
.L_65:
        /*001c*/ 	.word	0x00000000
        /*0020*/ 	.short	0x0002
        /*0022*/ 	.short	0x0010
        /*0024*/ 	.byte	0x00, 0xf5, 0x21, 0x00


	//----- nvinfo : EIATTR_KPARAM_INFO
	.align		4
.L_66:
        /*0028*/ 	.byte	0x04, 0x17
        /*002a*/ 	.short	(.L_68 - .L_67)
.L_67:
        /*002c*/ 	.word	0x00000000
        /*0030*/ 	.short	0x0001
        /*0032*/ 	.short	0x0008
        /*0034*/ 	.byte	0x00, 0xf5, 0x21, 0x00


	//----- nvinfo : EIATTR_KPARAM_INFO
	.align		4
.L_68:
        /*0038*/ 	.byte	0x04, 0x17
        /*003a*/ 	.short	(.L_70 - .L_69)
.L_69:
        /*003c*/ 	.word	0x00000000
        /*0040*/ 	.short	0x0000
        /*0042*/ 	.short	0x0000
        /*0044*/ 	.byte	0x00, 0xf5, 0x21, 0x00


	//----- nvinfo : EIATTR_SPARSE_MMA_MASK
	.align		4
.L_70:
        /*0048*/ 	.byte	0x03, 0x50
        /*004a*/ 	.short	0x0000


	//----- nvinfo : EIATTR_MAXREG_COUNT
	.align		4
        /*004c*/ 	.byte	0x03, 0x1b
        /*004e*/ 	.short	0x00ff


	//----- nvinfo : EIATTR_MERCURY_ISA_VERSION
	.align		4
        /*0050*/ 	.byte	0x03, 0x5f
        /*0052*/ 	.short	0x0101


	//----- nvinfo : EIATTR_VRC_CTA_INIT_COUNT
	.align		4
        /*0054*/ 	.byte	0x02, 0x4a
	.zero		1
	.zero		1


	//----- nvinfo : EIATTR_EXIT_INSTR_OFFSETS
	.align		4
        /*0058*/ 	.byte	0x04, 0x1c
        /*005a*/ 	.short	(.L_72 - .L_71)


	//   ....[0]....
.L_71:
        /*005c*/ 	.word	0x00000090


	//   ....[1]....
        /*0060*/ 	.word	0x000003a0


	//   ....[2]....
        /*0064*/ 	.word	0x000005d0


	//----- nvinfo : EIATTR_CRS_STACK_SIZE
	.align		4
.L_72:
        /*0068*/ 	.byte	0x04, 0x1e
        /*006a*/ 	.short	(.L_74 - .L_73)
.L_73:
        /*006c*/ 	.word	0x00000000


	//----- nvinfo : EIATTR_CBANK_PARAM_SIZE
	.align		4
.L_74:
        /*0070*/ 	.byte	0x03, 0x19
        /*0072*/ 	.short	0x001c


	//----- nvinfo : EIATTR_PARAM_CBANK
	.align		4
        /*0074*/ 	.byte	0x04, 0x0a
        /*0076*/ 	.short	(.L_76 - .L_75)
	.align		4
.L_75:
        /*0078*/ 	.word	index@(.nv.constant0._Z6kernelPiS_S_i)
        /*007c*/ 	.short	0x0380
        /*007e*/ 	.short	0x001c


	//----- nvinfo : EIATTR_SW_WAR
	.align		4
.L_76:
        /*0080*/ 	.byte	0x04, 0x36
        /*0082*/ 	.short	(.L_78 - .L_77)
.L_77:
        /*0084*/ 	.word	0x00000008
.L_78:


//--------------------- .nv.callgraph             --------------------------
	.section	.nv.callgraph,"",@"SHT_CUDA_CALLGRAPH"
	.align	4
	.sectionentsize	8
	.align		4
        /*0000*/ 	.word	0x00000000
	.align		4
        /*0004*/ 	.word	0xffffffff
	.align		4
        /*0008*/ 	.word	0x00000000
	.align		4
        /*000c*/ 	.word	0xfffffffe
	.align		4
        /*0010*/ 	.word	0x00000000
	.align		4
        /*0014*/ 	.word	0xfffffffd
	.align		4
        /*0018*/ 	.word	0x00000000
	.align		4
        /*001c*/ 	.word	0xfffffffc


//--------------------- .nv.constant4             --------------------------
	.section	.nv.constant4,"a",@progbits
	.align	8
	.align		8
.nv.constant4:
        /*0000*/ 	.dword	_ZN34_INTERNAL_8630b699_4_k_cu_36d5b7624cuda3std3__45__cpo5beginE
	.align		8
        /*0008*/ 	.dword	_ZN34_INTERNAL_8630b699_4_k_cu_36d5b7624cuda3std3__45__cpo3endE
	.align		8
        /*0010*/ 	.dword	_ZN34_INTERNAL_8630b699_4_k_cu_36d5b7624cuda3std3__45__cpo6cbeginE
	.align		8
        /*0018*/ 	.dword	_ZN34_INTERNAL_8630b699_4_k_cu_36d5b7624cuda3std3__45__cpo4cendE
	.align		8
        /*0020*/ 	.dword	_ZN34_INTERNAL_8630b699_4_k_cu_36d5b7624cuda3std3__45__cpo6rbeginE
	.align		8
        /*0028*/ 	.dword	_ZN34_INTERNAL_8630b699_4_k_cu_36d5b7624cuda3std3__45__cpo4rendE
	.align		8
        /*0030*/ 	.dword	_ZN34_INTERNAL_8630b699_4_k_cu_36d5b7624cuda3std3__45__cpo7crbeginE
	.align		8
        /*0038*/ 	.dword	_ZN34_INTERNAL_8630b699_4_k_cu_36d5b7624cuda3std3__45__cpo5crendE
	.align		8
        /*0040*/ 	.dword	_ZN34_INTERNAL_8630b699_4_k_cu_36d5b7624cuda3std3__436_GLOBAL__N__8630b699_4_k_cu_36d5b7626ignoreE
	.align		8
        /*0048*/ 	.dword	_ZN34_INTERNAL_8630b699_4_k_cu_36d5b7624cuda3std3__419piecewise_constructE
	.align		8
        /*0050*/ 	.dword	_ZN34_INTERNAL_8630b699_4_k_cu_36d5b7624cuda3std3__48in_placeE
	.align		8
        /*0058*/ 	.dword	_ZN34_INTERNAL_8630b699_4_k_cu_36d5b7624cuda3std3__420unreachable_sentinelE
	.align		8
        /*0060*/ 	.dword	_ZN34_INTERNAL_8630b699_4_k_cu_36d5b7624cuda3std3__47nulloptE
	.align		8
        /*0068*/ 	.dword	_ZN34_INTERNAL_8630b699_4_k_cu_36d5b7624cuda3std3__48unexpectE
	.align		8
        /*0070*/ 	.dword	_ZN34_INTERNAL_8630b699_4_k_cu_36d5b7624cuda3std6ranges3__45__cpo4swapE
	.align		8
        /*0078*/ 	.dword	_ZN34_INTERNAL_8630b699_4_k_cu_36d5b7624cuda3std6ranges3__45__cpo9iter_moveE
	.align		8
        /*0080*/ 	.dword	_ZN34_INTERNAL_8630b699_4_k_cu_36d5b7624cuda3std6ranges3__45__cpo5beginE
	.align		8
        /*0088*/ 	.dword	_ZN34_INTERNAL_8630b699_4_k_cu_36d5b7624cuda3std6ranges3__45__cpo3endE
	.align		8
        /*0090*/ 	.dword	_ZN34_INTERNAL_8630b699_4_k_cu_36d5b7624cuda3std6ranges3__45__cpo6cbeginE
	.align		8
        /*0098*/ 	.dword	_ZN34_INTERNAL_8630b699_4_k_cu_36d5b7624cuda3std6ranges3__45__cpo4cendE
	.align		8
        /*00a0*/ 	.dword	_ZN34_INTERNAL_8630b699_4_k_cu_36d5b7624cuda3std6ranges3__45__cpo7advanceE
	.align		8
        /*00a8*/ 	.dword	_ZN34_INTERNAL_8630b699_4_k_cu_36d5b7624cuda3std6ranges3__45__cpo9iter_swapE
	.align		8
        /*00b0*/ 	.dword	_ZN34_INTERNAL_8630b699_4_k_cu_36d5b7624cuda3std6ranges3__45__cpo4nextE
	.align		8
        /*00b8*/ 	.dword	_ZN34_INTERNAL_8630b699_4_k_cu_36d5b7624cuda3std6ranges3__45__cpo4prevE
	.align		8
        /*00c0*/ 	.dword	_ZN34_INTERNAL_8630b699_4_k_cu_36d5b7624cuda3std6ranges3__45__cpo4dataE
	.align		8
        /*00c8*/ 	.dword	_ZN34_INTERNAL_8630b699_4_k_cu_36d5b7624cuda3std6ranges3__45__cpo5cdataE
	.align		8
        /*00d0*/ 	.dword	_ZN34_INTERNAL_8630b699_4_k_cu_36d5b7624cuda3std6ranges3__45__cpo4sizeE
	.align		8
        /*00d8*/ 	.dword	_ZN34_INTERNAL_8630b699_4_k_cu_36d5b7624cuda3std6ranges3__45__cpo5ssizeE
	.align		8
        /*00e0*/ 	.dword	_ZN34_INTERNAL_8630b699_4_k_cu_36d5b7624cuda3std6ranges3__45__cpo8distanceE
	.align		8
        /*00e8*/ 	.dword	_ZN34_INTERNAL_8630b699_4_k_cu_36d5b7626thrust24THRUST_300001_SM_1000_NS8cuda_cub3parE
	.align		8
        /*00f0*/ 	.dword	_ZN34_INTERNAL_8630b699_4_k_cu_36d5b7626thrust24THRUST_300001_SM_1000_NS8cuda_cub10par_nosyncE
	.align		8
        /*00f8*/ 	.dword	_ZN34_INTERNAL_8630b699_4_k_cu_36d5b7626thrust24THRUST_300001_SM_1000_NS6system6detail10sequential3seqE
	.align		8
        /*0100*/ 	.dword	_ZN34_INTERNAL_8630b699_4_k_cu_36d5b7626thrust24THRUST_300001_SM_1000_NS12placeholders2_1E
	.align		8
        /*0108*/ 	.dword	_ZN34_INTERNAL_8630b699_4_k_cu_36d5b7626thrust24THRUST_300001_SM_1000_NS12placeholders2_2E
	.align		8
        /*0110*/ 	.dword	_ZN34_INTERNAL_8630b699_4_k_cu_36d5b7626thrust24THRUST_300001_SM_1000_NS12placeholders2_3E
	.align		8
        /*0118*/ 	.dword	_ZN34_INTERNAL_8630b699_4_k_cu_36d5b7626thrust24THRUST_300001_SM_1000_NS12placeholders2_4E
	.align		8
        /*0120*/ 	.dword	_ZN34_INTERNAL_8630b699_4_k_cu_36d5b7626thrust24THRUST_300001_SM_1000_NS12placeholders2_5E
	.align		8
        /*0128*/ 	.dword	_ZN34_INTERNAL_8630b699_4_k_cu_36d5b7626thrust24THRUST_300001_SM_1000_NS12placeholders2_6E
	.align		8
        /*0130*/ 	.dword	_ZN34_INTERNAL_8630b699_4_k_cu_36d5b7626thrust24THRUST_300001_SM_1000_NS12placeholders2_7E
	.align		8
        /*0138*/ 	.dword	_ZN34_INTERNAL_8630b699_4_k_cu_36d5b7626thrust24THRUST_300001_SM_1000_NS12placeholders2_8E
	.align		8
        /*0140*/ 	.dword	_ZN34_INTERNAL_8630b699_4_k_cu_36d5b7626thrust24THRUST_300001_SM_1000_NS12placeholders2_9E
	.align		8
        /*0148*/ 	.dword	_ZN34_INTERNAL_8630b699_4_k_cu_36d5b7626thrust24THRUST_300001_SM_1000_NS12placeholders3_10E
	.align		8
        /*0150*/ 	.dword	_ZN34_INTERNAL_8630b699_4_k_cu_36d5b7626thrust24THRUST_300001_SM_1000_NS3seqE


//--------------------- .text._ZN3cub18CUB_300001_SM_10006detail11EmptyKernelIvEEvv --------------------------
	.section	.text._ZN3cub18CUB_300001_SM_10006detail11EmptyKernelIvEEvv,"ax",@progbits
	.align	128
        .global         _ZN3cub18CUB_300001_SM_10006detail11EmptyKernelIvEEvv
        .type           _ZN3cub18CUB_300001_SM_10006detail11EmptyKernelIvEEvv,@function
        .size           _ZN3cub18CUB_300001_SM_10006detail11EmptyKernelIvEEvv,(.L_x_6 - _ZN3cub18CUB_300001_SM_10006detail11EmptyKernelIvEEvv)
        .other          _ZN3cub18CUB_300001_SM_10006detail11EmptyKernelIvEEvv,@"STO_CUDA_ENTRY STV_DEFAULT"
_ZN3cub18CUB_300001_SM_10006detail11EmptyKernelIvEEvv:
.text._ZN3cub18CUB_300001_SM_10006detail11EmptyKernelIvEEvv:
[----:B------:R-:W-:Y:S01]  /*0000*/  LDC R1, c[0x0][0x37c] ;  /* 0x0000df00ff017b82 */ /* 0x000fe20000000800 */
[----:B------:R-:W-:Y:S05]  /*0010*/  EXIT ;  /* 0x000000000000794d */ /* 0x000fea0003800000 */
.L_x_0:
[----:B------:R-:W-:-:S00]  /*0020*/  BRA `(.L_x_0) ;  /* 0xfffffffc00fc7947 */ /* 0x000fc0000383ffff */
[----:B------:R-:W-:-:S00]  /*0030*/  NOP ;  /* 0x0000000000007918 */ /* 0x000fc00000000000 */
        /* <DEDUP_REMOVED lines=12> */
.L_x_6:


//--------------------- .text._Z6kernelPiS_S_i    --------------------------
	.section	.text._Z6kernelPiS_S_i,"ax",@progbits
	.align	128
        .global         _Z6kernelPiS_S_i
        .type           _Z6kernelPiS_S_i,@function
        .size           _Z6kernelPiS_S_i,(.L_x_7 - _Z6kernelPiS_S_i)
        .other          _Z6kernelPiS_S_i,@"STO_CUDA_ENTRY STV_DEFAULT"
_Z6kernelPiS_S_i:
.text._Z6kernelPiS_S_i:
[----:B------:R-:W-:Y:S01]  /*0000*/  LDC R1, c[0x0][0x37c] ;  /* 0x0000df00ff017b82 */ /* 0x000fe20000000800 */
[----:B------:R-:W0:Y:S01]  /*0010*/  S2R R3, SR_CTAID.X ;  /* 0x0000000000037919 */ /* 0x000e220000002500 */
[----:B------:R-:W0:Y:S06]  /*0020*/  LDCU UR4, c[0x0][0x360] ;  /* 0x00006c00ff0477ac */ /* 0x000e2c0008000800 */
[----:B------:R-:W1:Y:S01]  /*0030*/  LDC R2, c[0x0][0x370] ;  /* 0x0000dc00ff027b82 */ /* 0x000e620000000800 */
[----:B------:R-:W0:Y:S01]  /*0040*/  S2R R0, SR_TID.X ;  /* 0x0000000000007919 */ /* 0x000e220000002100 */
[----:B------:R-:W2:Y:S01]  /*0050*/  LDCU UR6, c[0x0][0x398] ;  /* 0x00007300ff0677ac */ /* 0x000ea20008000800 */
[----:B0-----:R-:W-:-:S02]  /*0060*/  IMAD R3, R3, UR4, R0 ;  /* 0x0000000403037c24 */ /* 0x001fc4000f8e0200 */
[----:B-1----:R-:W-:-:S03]  /*0070*/  IMAD R0, R2, UR4, RZ ;  /* 0x0000000402007c24 */ /* 0x002fc6000f8e02ff */
[----:B--2---:R-:W-:-:S13]  /*0080*/  ISETP.GE.AND P0, PT, R3, UR6, PT ;  /* 0x0000000603007c0c */ /* 0x004fda000bf06270 */
[----:B------:R-:W-:Y:S05]  /*0090*/  @P0 EXIT ;  /* 0x000000000000094d */ /* 0x000fea0003800000 */
[----:B------:R-:W0:Y:S01]  /*00a0*/  I2F.U32.RP R8, R0 ;  /* 0x0000000000087306 */ /* 0x000e220000209000 */
[C---:B------:R-:W-:Y:S01]  /*00b0*/  IMAD.IADD R2, R0.reuse, 0x1, R3 ;  /* 0x0000000100027824 */ /* 0x040fe200078e0203 */
[----:B------:R-:W-:Y:S01]  /*00c0*/  IADD3 R9, PT, PT, RZ, -R0, RZ ;  /* 0x80000000ff097210 */ /* 0x000fe20007ffe0ff */
[----:B------:R-:W1:Y:S01]  /*00d0*/  LDCU.64 UR4, c[0x0][0x358] ;  /* 0x00006b00ff0477ac */ /* 0x000e620008000a00 */
[----:B------:R-:W-:Y:S01]  /*00e0*/  ISETP.NE.U32.AND P2, PT, R0, RZ, PT ;  /* 0x000000ff0000720c */ /* 0x000fe20003f45070 */
[----:B------:R-:W-:Y:S01]  /*00f0*/  BSSY.RECONVERGENT B0, `(.L_x_1) ;  /* 0x000002a000007945 */ /* 0x000fe20003800200 */
[C---:B------:R-:W-:Y:S02]  /*0100*/  ISETP.GE.AND P0, PT, R2.reuse, UR6, PT ;  /* 0x0000000602007c0c */ /* 0x040fe4000bf06270 */
[----:B------:R-:W-:Y:S02]  /*0110*/  VIMNMX R7, PT, PT, R2, UR6, !PT ;  /* 0x0000000602077c48 */ /* 0x000fe4000ffe0100 */
[----:B------:R-:W-:-:S04]  /*0120*/  SEL R6, RZ, 0x1, P0 ;  /* 0x00000001ff067807 */ /* 0x000fc80000000000 */
[----:B------:R-:W-:Y:S01]  /*0130*/  IADD3 R7, PT, PT, R7, -R2, -R6 ;  /* 0x8000000207077210 */ /* 0x000fe20007ffe806 */
[----:B0-----:R-:W0:Y:S02]  /*0140*/  MUFU.RCP R8, R8 ;  /* 0x0000000800087308 */ /* 0x001e240000001000 */
[----:B0-----:R-:W-:-:S06]  /*0150*/  IADD3 R4, PT, PT, R8, 0xffffffe, RZ ;  /* 0x0ffffffe08047810 */ /* 0x001fcc0007ffe0ff */
[----:B------:R0:W2:Y:S02]  /*0160*/  F2I.FTZ.U32.TRUNC.NTZ R5, R4 ;  /* 0x0000000400057305 */ /* 0x0000a4000021f000 */
[----:B0-----:R-:W-:Y:S02]  /*0170*/  HFMA2 R4, -RZ, RZ, 0, 0 ;  /* 0x00000000ff047431 */ /* 0x001fe400000001ff */
[----:B--2---:R-:W-:-:S04]  /*0180*/  IMAD R9, R9, R5, RZ ;  /* 0x0000000509097224 */ /* 0x004fc800078e02ff */
[----:B------:R-:W-:-:S06]  /*0190*/  IMAD.HI.U32 R8, R5, R9, R4 ;  /* 0x0000000905087227 */ /* 0x000fcc00078e0004 */
[----:B------:R-:W-:-:S04]  /*01a0*/  IMAD.HI.U32 R5, R8, R7, RZ ;  /* 0x0000000708057227 */ /* 0x000fc800078e00ff */
[----:B------:R-:W-:-:S04]  /*01b0*/  IMAD.MOV R2, RZ, RZ, -R5 ;  /* 0x000000ffff027224 */ /* 0x000fc800078e0a05 */
[----:B------:R-:W-:-:S05]  /*01c0*/  IMAD R7, R0, R2, R7 ;  /* 0x0000000200077224 */ /* 0x000fca00078e0207 */
[----:B------:R-:W-:-:S13]  /*01d0*/  ISETP.GE.U32.AND P0, PT, R7, R0, PT ;  /* 0x000000000700720c */ /* 0x000fda0003f06070 */
[----:B------:R-:W-:Y:S02]  /*01e0*/  @P0 IADD3 R7, PT, PT, -R0, R7, RZ ;  /* 0x0000000700070210 */ /* 0x000fe40007ffe1ff */
[----:B------:R-:W-:Y:S02]  /*01f0*/  @P0 IADD3 R5, PT, PT, R5, 0x1, RZ ;  /* 0x0000000105050810 */ /* 0x000fe40007ffe0ff */
[----:B------:R-:W-:-:S13]  /*0200*/  ISETP.GE.U32.AND P1, PT, R7, R0, PT ;  /* 0x000000000700720c */ /* 0x000fda0003f26070 */
[----:B------:R-:W-:Y:S01]  /*0210*/  @P1 VIADD R5, R5, 0x1 ;  /* 0x0000000105051836 */ /* 0x000fe20000000000 */
[----:B------:R-:W-:-:S04]  /*0220*/  @!P2 LOP3.LUT R5, RZ, R0, RZ, 0x33, !PT ;  /* 0x00000000ff05a212 */ /* 0x000fc800078e33ff */
[----:B------:R-:W-:-:S04]  /*0230*/  IADD3 R2, PT, PT, R6, R5, RZ ;  /* 0x0000000506027210 */ /* 0x000fc80007ffe0ff */
[C---:B------:R-:W-:Y:S02]  /*0240*/  LOP3.LUT R4, R2.reuse, 0x3, RZ, 0xc0, !PT ;  /* 0x0000000302047812 */ /* 0x040fe400078ec0ff */
[----:B------:R-:W-:Y:S02]  /*0250*/  ISETP.GE.U32.AND P1, PT, R2, 0x3, PT ;  /* 0x000000030200780c */ /* 0x000fe40003f26070 */
[----:B------:R-:W-:-:S13]  /*0260*/  ISETP.NE.AND P0, PT, R4, 0x3, PT ;  /* 0x000000030400780c */ /* 0x000fda0003f05270 */
[----:B-1----:R-:W-:Y:S05]  /*0270*/  @!P0 BRA `(.L_x_2) ;  /* 0x0000000000448947 */ /* 0x002fea0003800000 */
[----:B------:R-:W0:Y:S01]  /*0280*/  LDC.64 R4, c[0x0][0x390] ;  /* 0x0000e400ff047b82 */ /* 0x000e220000000a00 */
[----:B------:R-:W-:-:S04]  /*0290*/  IADD3 R2, PT, PT, R2, 0x1, RZ ;  /* 0x0000000102027810 */ /* 0x000fc80007ffe0ff */
[----:B------:R-:W-:-:S03]  /*02a0*/  LOP3.LUT R2, R2, 0x3, RZ, 0xc0, !PT ;  /* 0x0000000302027812 */ /* 0x000fc600078ec0ff */
[----:B------:R-:W1:Y:S02]  /*02b0*/  LDC.64 R6, c[0x0][0x380] ;  /* 0x0000e000ff067b82 */ /* 0x000e640000000a00 */
[----:B------:R-:W-:-:S06]  /*02c0*/  IMAD.MOV R2, RZ, RZ, -R2 ;  /* 0x000000ffff027224 */ /* 0x000fcc00078e0a02 */
[----:B------:R-:W2:Y:S02]  /*02d0*/  LDC.64 R8, c[0x0][0x388] ;  /* 0x0000e200ff087b82 */ /* 0x000ea40000000a00 */
.L_x_3:
[----:B--2---:R-:W-:-:S04]  /*02e0*/  IMAD.WIDE R12, R3, 0x4, R8 ;  /* 0x00000004030c7825 */ /* 0x004fc800078e0208 */
[C---:B-1----:R-:W-:Y:S02]  /*02f0*/  IMAD.WIDE R14, R3.reuse, 0x4, R6 ;  /* 0x00000004030e7825 */ /* 0x042fe400078e0206 */
[----:B------:R-:W2:Y:S04]  /*0300*/  LDG.E R13, desc[UR4][R12.64] ;  /* 0x000000040c0d7981 */ /* 0x000ea8000c1e1900 */
[----:B------:R-:W2:Y:S01]  /*0310*/  LDG.E R14, desc[UR4][R14.64] ;  /* 0x000000040e0e7981 */ /* 0x000ea2000c1e1900 */
[----:B0--3--:R-:W-:Y:S01]  /*0320*/  IMAD.WIDE R10, R3, 0x4, R4 ;  /* 0x00000004030a7825 */ /* 0x009fe200078e0204 */
[----:B------:R-:W-:-:S03]  /*0330*/  IADD3 R2, PT, PT, R2, 0x1, RZ ;  /* 0x0000000102027810 */ /* 0x000fc60007ffe0ff */
[----:B------:R-:W-:Y:S01]  /*0340*/  IMAD.IADD R3, R0, 0x1, R3 ;  /* 0x0000000100037824 */ /* 0x000fe200078e0203 */
[----:B------:R-:W-:Y:S02]  /*0350*/  ISETP.NE.AND P0, PT, R2, RZ, PT ;  /* 0x000000ff0200720c */ /* 0x000fe40003f05270 */
[----:B--2---:R-:W-:-:S05]  /*0360*/  IADD3 R17, PT, PT, R14, R13, RZ ;  /* 0x0000000d0e117210 */ /* 0x004fca0007ffe0ff */
[----:B------:R3:W-:Y:S06]  /*0370*/  STG.E desc[UR4][R10.64], R17 ;  /* 0x000000110a007986 */ /* 0x0007ec000c101904 */
[----:B------:R-:W-:Y:S05]  /*0380*/  @P0 BRA `(.L_x_3) ;  /* 0xfffffffc00d40947 */ /* 0x000fea000383ffff */
.L_x_2:
[----:B------:R-:W-:Y:S05]  /*0390*/  BSYNC.RECONVERGENT B0 ;  /* 0x0000000000007941 */ /* 0x000fea0003800200 */
.L_x_1:
[----:B------:R-:W-:Y:S05]  /*03a0*/  @!P1 EXIT ;  /* 0x000000000000994d */ /* 0x000fea0003800000 */
.L_x_4:
[----:B------:R-:W3:Y:S08]  /*03b0*/  LDC.64 R4, c[0x0][0x380] ;  /* 0x0000e000ff047b82 */ /* 0x000ef00000000a00 */
[----:B------:R-:W0:Y:S01]  /*03c0*/  LDC.64 R6, c[0x0][0x388] ;  /* 0x0000e200ff067b82 */ /* 0x000e220000000a00 */
[----:B---3--:R-:W-:-:S07]  /*03d0*/  IMAD.WIDE R10, R3, 0x4, R4 ;  /* 0x00000004030a7825 */ /* 0x008fce00078e0204 */
[----:B------:R-:W1:Y:S01]  /*03e0*/  LDC.64 R4, c[0x0][0x390] ;  /* 0x0000e400ff047b82 */ /* 0x000e620000000a00 */
[----:B--2---:R-:W2:Y:S01]  /*03f0*/  LDG.E R2, desc[UR4][R10.64] ;  /* 0x000000040a027981 */ /* 0x004ea2000c1e1900 */
[----:B0-----:R-:W-:-:S05]  /*0400*/  IMAD.WIDE R12, R3, 0x4, R6 ;  /* 0x00000004030c7825 */ /* 0x001fca00078e0206 */
[----:B------:R-:W2:Y:S01]  /*0410*/  LDG.E R7, desc[UR4][R12.64] ;  /* 0x000000040c077981 */ /* 0x000ea2000c1e1900 */
[----:B-1----:R-:W-:-:S04]  /*0420*/  IMAD.WIDE R16, R3, 0x4, R4 ;  /* 0x0000000403107825 */ /* 0x002fc800078e0204 */
[----:B------:R-:W-:Y:S01]  /*0430*/  IMAD.WIDE R4, R0, 0x4, R10 ;  /* 0x0000000400047825 */ /* 0x000fe200078e020a */
[----:B--2---:R-:W-:-:S03]  /*0440*/  IADD3 R19, PT, PT, R2, R7, RZ ;  /* 0x0000000702137210 */ /* 0x004fc60007ffe0ff */
[C---:B------:R-:W-:Y:S02]  /*0450*/  IMAD.WIDE R6, R0.reuse, 0x4, R12 ;  /* 0x0000000400067825 */ /* 0x040fe400078e020c */
[----:B------:R0:W-:Y:S04]  /*0460*/  STG.E desc[UR4][R16.64], R19 ;  /* 0x0000001310007986 */ /* 0x0001e8000c101904 */
[----:B------:R-:W2:Y:S04]  /*0470*/  LDG.E R2, desc[UR4][R4.64] ;  /* 0x0000000404027981 */ /* 0x000ea8000c1e1900 */
[----:B------:R-:W2:Y:S01]  /*0480*/  LDG.E R15, desc[UR4][R6.64] ;  /* 0x00000004060f7981 */ /* 0x000ea2000c1e1900 */
[----:B------:R-:W-:-:S04]  /*0490*/  IMAD.WIDE R8, R0, 0x4, R16 ;  /* 0x0000000400087825 */ /* 0x000fc800078e0210 */
[----:B------:R-:W-:-:S04]  /*04a0*/  IMAD.WIDE R10, R0, 0x4, R4 ;  /* 0x00000004000a7825 */ /* 0x000fc800078e0204 */
[----:B------:R-:W-:Y:S01]  /*04b0*/  IMAD.WIDE R12, R0, 0x4, R6 ;  /* 0x00000004000c7825 */ /* 0x000fe200078e0206 */
[----:B--2---:R-:W-:-:S05]  /*04c0*/  IADD3 R21, PT, PT, R2, R15, RZ ;  /* 0x0000000f02157210 */ /* 0x004fca0007ffe0ff */
[----:B------:R1:W-:Y:S04]  /*04d0*/  STG.E desc[UR4][R8.64], R21 ;  /* 0x0000001508007986 */ /* 0x0003e8000c101904 */
[----:B------:R-:W2:Y:S04]  /*04e0*/  LDG.E R2, desc[UR4][R10.64] ;  /* 0x000000040a027981 */ /* 0x000ea8000c1e1900 */
[----:B------:R-:W2:Y:S01]  /*04f0*/  LDG.E R23, desc[UR4][R12.64] ;  /* 0x000000040c177981 */ /* 0x000ea2000c1e1900 */
[----:B------:R-:W-:-:S04]  /*0500*/  IMAD.WIDE R14, R0, 0x4, R8 ;  /* 0x00000004000e7825 */ /* 0x000fc800078e0208 */
[----:B------:R-:W-:-:S04]  /*0510*/  IMAD.WIDE R4, R0, 0x4, R10 ;  /* 0x0000000400047825 */ /* 0x000fc800078e020a */
[----:B------:R-:W-:-:S04]  /*0520*/  IMAD.WIDE R6, R0, 0x4, R12 ;  /* 0x0000000400067825 */ /* 0x000fc800078e020c */
[----:B--2---:R-:W-:-:S05]  /*0530*/  IMAD.IADD R23, R2, 0x1, R23 ;  /* 0x0000000102177824 */ /* 0x004fca00078e0217 */
[----:B------:R2:W-:Y:S04]  /*0540*/  STG.E desc[UR4][R14.64], R23 ;  /* 0x000000170e007986 */ /* 0x0005e8000c101904 */
[----:B------:R-:W1:Y:S04]  /*0550*/  LDG.E R4, desc[UR4][R4.64] ;  /* 0x0000000404047981 */ /* 0x000e68000c1e1900 */
[----:B------:R-:W1:Y:S01]  /*0560*/  LDG.E R7, desc[UR4][R6.64] ;  /* 0x0000000406077981 */ /* 0x000e62000c1e1900 */
[C---:B0-----:R-:W-:Y:S01]  /*0570*/  IMAD.WIDE R16, R0.reuse, 0x4, R14 ;  /* 0x0000000400107825 */ /* 0x041fe200078e020e */
[----:B------:R-:W-:-:S04]  /*0580*/  LEA R3, R0, R3, 0x2 ;  /* 0x0000000300037211 */ /* 0x000fc800078e10ff */
[----:B------:R-:W-:Y:S02]  /*0590*/  ISETP.GE.AND P0, PT, R3, UR6, PT ;  /* 0x0000000603007c0c */ /* 0x000fe4000bf06270 */
[----:B-1----:R-:W-:-:S05]  /*05a0*/  IADD3 R9, PT, PT, R4, R7, RZ ;  /* 0x0000000704097210 */ /* 0x002fca0007ffe0ff */
[----:B------:R2:W-:Y:S06]  /*05b0*/  STG.E desc[UR4][R16.64], R9 ;  /* 0x0000000910007986 */ /* 0x0005ec000c101904 */
[----:B------:R-:W-:Y:S05]  /*05c0*/  @!P0 BRA `(.L_x_4) ;  /* 0xfffffffc00788947 */ /* 0x000fea000383ffff */
[----:B------:R-:W-:Y:S05]  /*05d0*/  EXIT ;  /* 0x000000000000794d */ /* 0x000fea0003800000 */
.L_x_5:
        /* <DEDUP_REMOVED lines=10> */
.L_x_7:


//--------------------- .nv.shared.reserved.0     --------------------------
	.section	.nv.shared.reserved.0,"aw",@nobits
	.weak		__nv_reservedSMEM_offset_0_alias
	.size		__nv_reservedSMEM_offset_0_alias, 0, 64
	.other		__nv_reservedSMEM_offset_0_alias,@"STO_CUDA_RESERVED_SHARED STV_DEFAULT"
__nv_reservedSMEM_offset_0_alias:
	.zero		0
	.zero		64


//--------------------- .nv.global                --------------------------
	.section	.nv.global,"aw",@nobits
.nv.global:
	.type		_ZN34_INTERNAL_8630b699_4_k_cu_36d5b7626thrust24THRUST_300001_SM_1000_NS3seqE,@object
	.size		_ZN34_INTERNAL_8630b699_4_k_cu_36d5b7626thrust24THRUST_300001_SM_1000_NS3seqE,(_ZN34_INTERNAL_8630b699_4_k_cu_36d5b7624cuda3std3__48in_placeE - _ZN34_INTERNAL_8630b699_4_k_cu_36d5b7626thrust24THRUST_300001_SM_1000_NS3seqE)
_ZN34_INTERNAL_8630b699_4_k_cu_36d5b7626thrust24THRUST_300001_SM_1000_NS3seqE:
	.zero		1
	.type		_ZN34_INTERNAL_8630b699_4_k_cu_36d5b7624cuda3std3__48in_placeE,@object
	.size		_ZN34_INTERNAL_8630b699_4_k_cu_36d5b7624cuda3std3__48in_placeE,(_ZN34_INTERNAL_8630b699_4_k_cu_36d5b7624cuda3std6ranges3__45__cpo4sizeE - _ZN34_INTERNAL_8630b699_4_k_cu_36d5b7624cuda3std3__48in_placeE)
_ZN34_INTERNAL_8630b699_4_k_cu_36d5b7624cuda3std3__48in_placeE:
	.zero		1
	.type		_ZN34_INTERNAL_8630b699_4_k_cu_36d5b7624cuda3std6ranges3__45__cpo4sizeE,@object
	.size		_ZN34_INTERNAL_8630b699_4_k_cu_36d5b7624cuda3std6ranges3__45__cpo4sizeE,(_ZN34_INTERNAL_8630b699_4_k_cu_36d5b7626thrust24THRUST_300001_SM_1000_NS12placeholders2_3E - _ZN34_INTERNAL_8630b699_4_k_cu_36d5b7624cuda3std6ranges3__45__cpo4sizeE)
_ZN34_INTERNAL_8630b699_4_k_cu_36d5b7624cuda3std6ranges3__45__cpo4sizeE:
	.zero		1
	.type		_ZN34_INTERNAL_8630b699_4_k_cu_36d5b7626thrust24THRUST_300001_SM_1000_NS12placeholders2_3E,@object
	.size		_ZN34_INTERNAL_8630b699_4_k_cu_36d5b7626thrust24THRUST_300001_SM_1000_NS12placeholders2_3E,(_ZN34_INTERNAL_8630b699_4_k_cu_36d5b7624cuda3std3__45__cpo6cbeginE - _ZN34_INTERNAL_8630b699_4_k_cu_36d5b7626thrust24THRUST_300001_SM_1000_NS12placeholders2_3E)
_ZN34_INTERNAL_8630b699_4_k_cu_36d5b7626thrust24THRUST_300001_SM_1000_NS12placeholders2_3E:
	.zero		1
	.type		_ZN34_INTERNAL_8630b699_4_k_cu_36d5b7624cuda3std3__45__cpo6cbeginE,@object
	.size		_ZN34_INTERNAL_8630b699_4_k_cu_36d5b7624cuda3std3__45__cpo6cbeginE,(_ZN34_INTERNAL_8630b699_4_k_cu_36d5b7624cuda3std6ranges3__45__cpo6cbeginE - _ZN34_INTERNAL_8630b699_4_k_cu_36d5b7624cuda3std3__45__cpo6cbeginE)
_ZN34_INTERNAL_8630b699_4_k_cu_36d5b7624cuda3std3__45__cpo6cbeginE:
	.zero		1
	.type		_ZN34_INTERNAL_8630b699_4_k_cu_36d5b7624cuda3std6ranges3__45__cpo6cbeginE,@object
	.size		_ZN34_INTERNAL_8630b699_4_k_cu_36d5b7624cuda3std6ranges3__45__cpo6cbeginE,(_ZN34_INTERNAL_8630b699_4_k_cu_36d5b7626thrust24THRUST_300001_SM_1000_NS12placeholders2_7E - _ZN34_INTERNAL_8630b699_4_k_cu_36d5b7624cuda3std6ranges3__45__cpo6cbeginE)
_ZN34_INTERNAL_8630b699_4_k_cu_36d5b7624cuda3std6ranges3__45__cpo6cbeginE:
	.zero		1
	.type		_ZN34_INTERNAL_8630b699_4_k_cu_36d5b7626thrust24THRUST_300001_SM_1000_NS12placeholders2_7E,@object
	.size		_ZN34_INTERNAL_8630b699_4_k_cu_36d5b7626thrust24THRUST_300001_SM_1000_NS12placeholders2_7E,(_ZN34_INTERNAL_8630b699_4_k_cu_36d5b7624cuda3std3__45__cpo7crbeginE - _ZN34_INTERNAL_8630b699_4_k_cu_36d5b7626thrust24THRUST_300001_SM_1000_NS12placeholders2_7E)
_ZN34_INTERNAL_8630b699_4_k_cu_36d5b7626thrust24THRUST_300001_SM_1000_NS12placeholders2_7E:
	.zero		1
	.type		_ZN34_INTERNAL_8630b699_4_k_cu_36d5b7624cuda3std3__45__cpo7crbeginE,@object
	.size		_ZN34_INTERNAL_8630b699_4_k_cu_36d5b7624cuda3std3__45__cpo7crbeginE,(_ZN34_INTERNAL_8630b699_4_k_cu_36d5b7624cuda3std6ranges3__45__cpo4nextE - _ZN34_INTERNAL_8630b699_4_k_cu_36d5b7624cuda3std3__45__cpo7crbeginE)
_ZN34_INTERNAL_8630b699_4_k_cu_36d5b7624cuda3std3__45__cpo7crbeginE:
	.zero		1
	.type		_ZN34_INTERNAL_8630b699_4_k_cu_36d5b7624cuda3std6ranges3__45__cpo4nextE,@object
	.size		_ZN34_INTERNAL_8630b699_4_k_cu_36d5b7624cuda3std6ranges3__45__cpo4nextE,(_ZN34_INTERNAL_8630b699_4_k_cu_36d5b7624cuda3std6ranges3__45__cpo4swapE - _ZN34_INTERNAL_8630b699_4_k_cu_36d5b7624cuda3std6ranges3__45__cpo4nextE)
_ZN34_INTERNAL_8630b699_4_k_cu_36d5b7624cuda3std6ranges3__45__cpo4nextE:
	.zero		1
	.type		_ZN34_INTERNAL_8630b699_4_k_cu_36d5b7624cuda3std6ranges3__45__cpo4swapE,@object
	.size		_ZN34_INTERNAL_8630b699_4_k_cu_36d5b7624cuda3std6ranges3__45__cpo4swapE,(_ZN34_INTERNAL_8630b699_4_k_cu_36d5b7626thrust24THRUST_300001_SM_1000_NS8cuda_cub10par_nosyncE - _ZN34_INTERNAL_8630b699_4_k_cu_36d5b7624cuda3std6ranges3__45__cpo4swapE)
_ZN34_INTERNAL_8630b699_4_k_cu_36d5b7624cuda3std6ranges3__45__cpo4swapE:
	.zero		1
	.type		_ZN34_INTERNAL_8630b699_4_k_cu_36d5b7626thrust24THRUST_300001_SM_1000_NS8cuda_cub10par_nosyncE,@object
	.size		_ZN34_INTERNAL_8630b699_4_k_cu_36d5b7626thrust24THRUST_300001_SM_1000_NS8cuda_cub10par_nosyncE,(_ZN34_INTERNAL_8630b699_4_k_cu_36d5b7626thrust24THRUST_300001_SM_1000_NS12placeholders2_9E - _ZN34_INTERNAL_8630b699_4_k_cu_36d5b7626thrust24THRUST_300001_SM_1000_NS8cuda_cub10par_nosyncE)
_ZN34_INTERNAL_8630b699_4_k_cu_36d5b7626thrust24THRUST_300001_SM_1000_NS8cuda_cub10par_nosyncE:
	.zero		1
	.type		_ZN34_INTERNAL_8630b699_4_k_cu_36d5b7626thrust24THRUST_300001_SM_1000_NS12placeholders2_9E,@object
	.size		_ZN34_INTERNAL_8630b699_4_k_cu_36d5b7626thrust24THRUST_300001_SM_1000_NS12placeholders2_9E,(_ZN34_INTERNAL_8630b699_4_k_cu_36d5b7624cuda3std3__436_GLOBAL__N__8630b699_4_k_cu_36d5b7626ignoreE - _ZN34_INTERNAL_8630b699_4_k_cu_36d5b7626thrust24THRUST_300001_SM_1000_NS12placeholders2_9E)
_ZN34_INTERNAL_8630b699_4_k_cu_36d5b7626thrust24THRUST_300001_SM_1000_NS12placeholders2_9E:
	.zero		1
	.type		_ZN34_INTERNAL_8630b699_4_k_cu_36d5b7624cuda3std3__436_GLOBAL__N__8630b699_4_k_cu_36d5b7626ignoreE,@object
	.size		_ZN34_INTERNAL_8630b699_4_k_cu_36d5b7624cuda3std3__436_GLOBAL__N__8630b699_4_k_cu_36d5b7626ignoreE,(_ZN34_INTERNAL_8630b699_4_k_cu_36d5b7624cuda3std6ranges3__45__cpo4dataE - _ZN34_INTERNAL_8630b699_4_k_cu_36d5b7624cuda3std3__436_GLOBAL__N__8630b699_4_k_cu_36d5b7626ignoreE)
_ZN34_INTERNAL_8630b699_4_k_cu_36d5b7624cuda3std3__436_GLOBAL__N__8630b699_4_k_cu_36d5b7626ignoreE:
	.zero		1
	.type		_ZN34_INTERNAL_8630b699_4_k_cu_36d5b7624cuda3std6ranges3__45__cpo4dataE,@object
	.size		_ZN34_INTERNAL_8630b699_4_k_cu_36d5b7624cuda3std6ranges3__45__cpo4dataE,(_ZN34_INTERNAL_8630b699_4_k_cu_36d5b7626thrust24THRUST_300001_SM_1000_NS12placeholders2_1E - _ZN34_INTERNAL_8630b699_4_k_cu_36d5b7624cuda3std6ranges3__45__cpo4dataE)
_ZN34_INTERNAL_8630b699_4_k_cu_36d5b7624cuda3std6ranges3__45__cpo4dataE:
	.zero		1
	.type		_ZN34_INTERNAL_8630b699_4_k_cu_36d5b7626thrust24THRUST_300001_SM_1000_NS12placeholders2_1E,@object
	.size		_ZN34_INTERNAL_8630b699_4_k_cu_36d5b7626thrust24THRUST_300001_SM_1000_NS12placeholders2_1E,(_ZN34_INTERNAL_8630b699_4_k_cu_36d5b7624cuda3std3__45__cpo5beginE - _ZN34_INTERNAL_8630b699_4_k_cu_36d5b7626thrust24THRUST_300001_SM_1000_NS12placeholders2_1E)
_ZN34_INTERNAL_8630b699_4_k_cu_36d5b7626thrust24THRUST_300001_SM_1000_NS12placeholders2_1E:
	.zero		1
	.type		_ZN34_INTERNAL_8630b699_4_k_cu_36d5b7624cuda3std3__45__cpo5beginE,@object
	.size		_ZN34_INTERNAL_8630b699_4_k_cu_36d5b7624cuda3std3__45__cpo5beginE,(_ZN34_INTERNAL_8630b699_4_k_cu_36d5b7624cuda3std6ranges3__45__cpo5beginE - _ZN34_INTERNAL_8630b699_4_k_cu_36d5b7624cuda3std3__45__cpo5beginE)
_ZN34_INTERNAL_8630b699_4_k_cu_36d5b7624cuda3std3__45__cpo5beginE:
	.zero		1
	.type		_ZN34_INTERNAL_8630b699_4_k_cu_36d5b7624cuda3std6ranges3__45__cpo5beginE,@object
	.size		_ZN34_INTERNAL_8630b699_4_k_cu_36d5b7624cuda3std6ranges3__45__cpo5beginE,(_ZN34_INTERNAL_8630b699_4_k_cu_36d5b7626thrust24THRUST_300001_SM_1000_NS12placeholders2_5E - _ZN34_INTERNAL_8630b699_4_k_cu_36d5b7624cuda3std6ranges3__45__cpo5beginE)
_ZN34_INTERNAL_8630b699_4_k_cu_36d5b7624cuda3std6ranges3__45__cpo5beginE:
	.zero		1
	.type		_ZN34_INTERNAL_8630b699_4_k_cu_36d5b7626thrust24THRUST_300001_SM_1000_NS12placeholders2_5E,@object
	.size		_ZN34_INTERNAL_8630b699_4_k_cu_36d5b7626thrust24THRUST_300001_SM_1000_NS12placeholders2_5E,(_ZN34_INTERNAL_8630b699_4_k_cu_36d5b7624cuda3std3__45__cpo6rbeginE - _ZN34_INTERNAL_8630b699_4_k_cu_36d5b7626thrust24THRUST_300001_SM_1000_NS12placeholders2_5E)
_ZN34_INTERNAL_8630b699_4_k_cu_36d5b7626thrust24THRUST_300001_SM_1000_NS12placeholders2_5E:
	.zero		1
	.type		_ZN34_INTERNAL_8630b699_4_k_cu_36d5b7624cuda3std3__45__cpo6rbeginE,@object
	.size		_ZN34_INTERNAL_8630b699_4_k_cu_36d5b7624cuda3std3__45__cpo6rbeginE,(_ZN34_INTERNAL_8630b699_4_k_cu_36d5b7624cuda3std6ranges3__45__cpo7advanceE - _ZN34_INTERNAL_8630b699_4_k_cu_36d5b7624cuda3std3__45__cpo6rbeginE)
_ZN34_INTERNAL_8630b699_4_k_cu_36d5b7624cuda3std3__45__cpo6rbeginE:
	.zero		1
	.type		_ZN34_INTERNAL_8630b699_4_k_cu_36d5b7624cuda3std6ranges3__45__cpo7advanceE,@object
	.size		_ZN34_INTERNAL_8630b699_4_k_cu_36d5b7624cuda3std6ranges3__45__cpo7advanceE,(_ZN34_INTERNAL_8630b699_4_k_cu_36d5b7624cuda3std3__47nulloptE - _ZN34_INTERNAL_8630b699_4_k_cu_36d5b7624cuda3std6ranges3__45__cpo7advanceE)
_ZN34_INTERNAL_8630b699_4_k_cu_36d5b7624cuda3std6ranges3__45__cpo7advanceE:
	.zero		1
	.type		_ZN34_INTERNAL_8630b699_4_k_cu_36d5b7624cuda3std3__47nulloptE,@object
	.size		_ZN34_INTERNAL_8630b699_4_k_cu_36d5b7624cuda3std3__47nulloptE,(_ZN34_INTERNAL_8630b699_4_k_cu_36d5b7624cuda3std6ranges3__45__cpo8distanceE - _ZN34_INTERNAL_8630b699_4_k_cu_36d5b7624cuda3std3__47nulloptE)
_ZN34_INTERNAL_8630b699_4_k_cu_36d5b7624cuda3std3__47nulloptE:
	.zero		1
	.type		_ZN34_INTERNAL_8630b699_4_k_cu_36d5b7624cuda3std6ranges3__45__cpo8distanceE,@object
	.size		_ZN34_INTERNAL_8630b699_4_k_cu_36d5b7624cuda3std6ranges3__45__cpo8distanceE,(_ZN34_INTERNAL_8630b699_4_k_cu_36d5b7626thrust24THRUST_300001_SM_1000_NS12placeholders3_10E - _ZN34_INTERNAL_8630b699_4_k_cu_36d5b7624cuda3std6ranges3__45__cpo8distanceE)
_ZN34_INTERNAL_8630b699_4_k_cu_36d5b7624cuda3std6ranges3__45__cpo8distanceE:
	.zero		1
	.type		_ZN34_INTERNAL_8630b699_4_k_cu_36d5b7626thrust24THRUST_300001_SM_1000_NS12placeholders3_10E,@object
	.size		_ZN34_INTERNAL_8630b699_4_k_cu_36d5b7626thrust24THRUST_300001_SM_1000_NS12placeholders3_10E,(_ZN34_INTERNAL_8630b699_4_k_cu_36d5b7624cuda3std3__419piecewise_constructE - _ZN34_INTERNAL_8630b699_4_k_cu_36d5b7626thrust24THRUST_300001_SM_1000_NS12placeholders3_10E)
_ZN34_INTERNAL_8630b699_4_k_cu_36d5b7626thrust24THRUST_300001_SM_1000_NS12placeholders3_10E:
	.zero		1
	.type		_ZN34_INTERNAL_8630b699_4_k_cu_36d5b7624cuda3std3__419piecewise_constructE,@object
	.size		_ZN34_INTERNAL_8630b699_4_k_cu_36d5b7624cuda3std3__419piecewise_constructE,(_ZN34_INTERNAL_8630b699_4_k_cu_36d5b7624cuda3std6ranges3__45__cpo5cdataE - _ZN34_INTERNAL_8630b699_4_k_cu_36d5b7624cuda3std3__419piecewise_constructE)
_ZN34_INTERNAL_8630b699_4_k_cu_36d5b7624cuda3std3__419piecewise_constructE:
	.zero		1
	.type		_ZN34_INTERNAL_8630b699_4_k_cu_36d5b7624cuda3std6ranges3__45__cpo5cdataE,@object
	.size		_ZN34_INTERNAL_8630b699_4_k_cu_36d5b7624cuda3std6ranges3__45__cpo5cdataE,(_ZN34_INTERNAL_8630b699_4_k_cu_36d5b7626thrust24THRUST_300001_SM_1000_NS12placeholders2_2E - _ZN34_INTERNAL_8630b699_4_k_cu_36d5b7624cuda3std6ranges3__45__cpo5cdataE)
_ZN34_INTERNAL_8630b699_4_k_cu_36d5b7624cuda3std6ranges3__45__cpo5cdataE:
	.zero		1
	.type		_ZN34_INTERNAL_8630b699_4_k_cu_36d5b7626thrust24THRUST_300001_SM_1000_NS12placeholders2_2E,@object
	.size		_ZN34_INTERNAL_8630b699_4_k_cu_36d5b7626thrust24THRUST_300001_SM_1000_NS12placeholders2_2E,(_ZN34_INTERNAL_8630b699_4_k_cu_36d5b7624cuda3std3__45__cpo3endE - _ZN34_INTERNAL_8630b699_4_k_cu_36d5b7626thrust24THRUST_300001_SM_1000_NS12placeholders2_2E)
_ZN34_INTERNAL_8630b699_4_k_cu_36d5b7626thrust24THRUST_300001_SM_1000_NS12placeholders2_2E:
	.zero		1
	.type		_ZN34_INTERNAL_8630b699_4_k_cu_36d5b7624cuda3std3__45__cpo3endE,@object
	.size		_ZN34_INTERNAL_8630b699_4_k_cu_36d5b7624cuda3std3__45__cpo3endE,(_ZN34_INTERNAL_8630b699_4_k_cu_36d5b7624cuda3std6ranges3__45__cpo3endE - _ZN34_INTERNAL_8630b699_4_k_cu_36d5b7624cuda3std3__45__cpo3endE)
_ZN34_INTERNAL_8630b699_4_k_cu_36d5b7624cuda3std3__45__cpo3endE:
	.zero		1
	.type		_ZN34_INTERNAL_8630b699_4_k_cu_36d5b7624cuda3std6ranges3__45__cpo3endE,@object
	.size		_ZN34_INTERNAL_8630b699_4_k_cu_36d5b7624cuda3std6ranges3__45__cpo3endE,(_ZN34_INTERNAL_8630b699_4_k_cu_36d5b7626thrust24THRUST_300001_SM_1000_NS12placeholders2_6E - _ZN34_INTERNAL_8630b699_4_k_cu_36d5b7624cuda3std6ranges3__45__cpo3endE)
_ZN34_INTERNAL_8630b699_4_k_cu_36d5b7624cuda3std6ranges3__45__cpo3endE:
	.zero		1
	.type		_ZN34_INTERNAL_8630b699_4_k_cu_36d5b7626thrust24THRUST_300001_SM_1000_NS12placeholders2_6E,@object
	.size		_ZN34_INTERNAL_8630b699_4_k_cu_36d5b7626thrust24THRUST_300001_SM_1000_NS12placeholders2_6E,(_ZN34_INTERNAL_8630b699_4_k_cu_36d5b7624cuda3std3__45__cpo4rendE - _ZN34_INTERNAL_8630b699_4_k_cu_36d5b7626thrust24THRUST_300001_SM_1000_NS12placeholders2_6E)
_ZN34_INTERNAL_8630b699_4_k_cu_36d5b7626thrust24THRUST_300001_SM_1000_NS12placeholders2_6E:
	.zero		1
	.type		_ZN34_INTERNAL_8630b699_4_k_cu_36d5b7624cuda3std3__45__cpo4rendE,@object
	.size		_ZN34_INTERNAL_8630b699_4_k_cu_36d5b7624cuda3std3__45__cpo4rendE,(_ZN34_INTERNAL_8630b699_4_k_cu_36d5b7624cuda3std6ranges3__45__cpo9iter_swapE - _ZN34_INTERNAL_8630b699_4_k_cu_36d5b7624cuda3std3__45__cpo4rendE)
_ZN34_INTERNAL_8630b699_4_k_cu_36d5b7624cuda3std3__45__cpo4rendE:
	.zero		1
	.type		_ZN34_INTERNAL_8630b699_4_k_cu_36d5b7624cuda3std6ranges3__45__cpo9iter_swapE,@object
	.size		_ZN34_INTERNAL_8630b699_4_k_cu_36d5b7624cuda3std6ranges3__45__cpo9iter_swapE,(_ZN34_INTERNAL_8630b699_4_k_cu_36d5b7624cuda3std3__48unexpectE - _ZN34_INTERNAL_8630b699_4_k_cu_36d5b7624cuda3std6ranges3__45__cpo9iter_swapE)
_ZN34_INTERNAL_8630b699_4_k_cu_36d5b7624cuda3std6ranges3__45__cpo9iter_swapE:
	.zero		1
	.type		_ZN34_INTERNAL_8630b699_4_k_cu_36d5b7624cuda3std3__48unexpectE,@object
	.size		_ZN34_INTERNAL_8630b699_4_k_cu_36d5b7624cuda3std3__48unexpectE,(_ZN34_INTERNAL_8630b699_4_k_cu_36d5b7626thrust24THRUST_300001_SM_1000_NS8cuda_cub3parE - _ZN34_INTERNAL_8630b699_4_k_cu_36d5b7624cuda3std3__48unexpectE)
_ZN34_INTERNAL_8630b699_4_k_cu_36d5b7624cuda3std3__48unexpectE:
	.zero		1
	.type		_ZN34_INTERNAL_8630b699_4_k_cu_36d5b7626thrust24THRUST_300001_SM_1000_NS8cuda_cub3parE,@object
	.size		_ZN34_INTERNAL_8630b699_4_k_cu_36d5b7626thrust24THRUST_300001_SM_1000_NS8cuda_cub3parE,(_ZN34_INTERNAL_8630b699_4_k_cu_36d5b7626thrust24THRUST_300001_SM_1000_NS12placeholders2_4E - _ZN34_INTERNAL_8630b699_4_k_cu_36d5b7626thrust24THRUST_300001_SM_1000_NS8cuda_cub3parE)
_ZN34_INTERNAL_8630b699_4_k_cu_36d5b7626thrust24THRUST_300001_SM_1000_NS8cuda_cub3parE:
	.zero		1
	.type		_ZN34_INTERNAL_8630b699_4_k_cu_36d5b7626thrust24THRUST_300001_SM_1000_NS12placeholders2_4E,@object
	.size		_ZN34_INTERNAL_8630b699_4_k_cu_36d5b7626thrust24THRUST_300001_SM_1000_NS12placeholders2_4E,(_ZN34_INTERNAL_8630b699_4_k_cu_36d5b7624cuda3std3__45__cpo4cendE - _ZN34_INTERNAL_8630b699_4_k_cu_36d5b7626thrust24THRUST_300001_SM_1000_NS12placeholders2_4E)
_ZN34_INTERNAL_8630b699_4_k_cu_36d5b7626thrust24THRUST_300001_SM_1000_NS12placeholders2_4E:
	.zero		1
	.type		_ZN34_INTERNAL_8630b699_4_k_cu_36d5b7624cuda3std3__45__cpo4cendE,@object
	.size		_ZN34_INTERNAL_8630b699_4_k_cu_36d5b7624cuda3std3__45__cpo4cendE,(_ZN34_INTERNAL_8630b699_4_k_cu_36d5b7624cuda3std6ranges3__45__cpo4cendE - _ZN34_INTERNAL_8630b699_4_k_cu_36d5b7624cuda3std3__45__cpo4cendE)
_ZN34_INTERNAL_8630b699_4_k_cu_36d5b7624cuda3std3__45__cpo4cendE:
	.zero		1
	.type		_ZN34_INTERNAL_8630b699_4_k_cu_36d5b7624cuda3std6ranges3__45__cpo4cendE,@object
	.size		_ZN34_INTERNAL_8630b699_4_k_cu_36d5b7624cuda3std6ranges3__45__cpo4cendE,(_ZN34_INTERNAL_8630b699_4_k_cu_36d5b7624cuda3std3__420unreachable_sentinelE - _ZN34_INTERNAL_8630b699_4_k_cu_36d5b7624cuda3std6ranges3__45__cpo4cendE)
_ZN34_INTERNAL_8630b699_4_k_cu_36d5b7624cuda3std6ranges3__45__cpo4cendE:
	.zero		1
	.type		_ZN34_INTERNAL_8630b699_4_k_cu_36d5b7624cuda3std3__420unreachable_sentinelE,@object
	.size		_ZN34_INTERNAL_8630b699_4_k_cu_36d5b7624cuda3std3__420unreachable_sentinelE,(_ZN34_INTERNAL_8630b699_4_k_cu_36d5b7624cuda3std6ranges3__45__cpo5ssizeE - _ZN34_INTERNAL_8630b699_4_k_cu_36d5b7624cuda3std3__420unreachable_sentinelE)
_ZN34_INTERNAL_8630b699_4_k_cu_36d5b7624cuda3std3__420unreachable_sentinelE:
	.zero		1
	.type		_ZN34_INTERNAL_8630b699_4_k_cu_36d5b7624cuda3std6ranges3__45__cpo5ssizeE,@object
	.size		_ZN34_INTERNAL_8630b699_4_k_cu_36d5b7624cuda3std6ranges3__45__cpo5ssizeE,(_ZN34_INTERNAL_8630b699_4_k_cu_36d5b7626thrust24THRUST_300001_SM_1000_NS12placeholders2_8E - _ZN34_INTERNAL_8630b699_4_k_cu_36d5b7624cuda3std6ranges3__45__cpo5ssizeE)
_ZN34_INTERNAL_8630b699_4_k_cu_36d5b7624cuda3std6ranges3__45__cpo5ssizeE:
	.zero		1
	.type		_ZN34_INTERNAL_8630b699_4_k_cu_36d5b7626thrust24THRUST_300001_SM_1000_NS12placeholders2_8E,@object
	.size		_ZN34_INTERNAL_8630b699_4_k_cu_36d5b7626thrust24THRUST_300001_SM_1000_NS12placeholders2_8E,(_ZN34_INTERNAL_8630b699_4_k_cu_36d5b7624cuda3std3__45__cpo5crendE - _ZN34_INTERNAL_8630b699_4_k_cu_36d5b7626thrust24THRUST_300001_SM_1000_NS12placeholders2_8E)
_ZN34_INTERNAL_8630b699_4_k_cu_36d5b7626thrust24THRUST_300001_SM_1000_NS12placeholders2_8E:
	.zero		1
	.type		_ZN34_INTERNAL_8630b699_4_k_cu_36d5b7624cuda3std3__45__cpo5crendE,@object
	.size		_ZN34_INTERNAL_8630b699_4_k_cu_36d5b7624cuda3std3__45__cpo5crendE,(_ZN34_INTERNAL_8630b699_4_k_cu_36d5b7624cuda3std6ranges3__45__cpo4prevE - _ZN34_INTERNAL_8630b699_4_k_cu_36d5b7624cuda3std3__45__cpo5crendE)
_ZN34_INTERNAL_8630b699_4_k_cu_36d5b7624cuda3std3__45__cpo5crendE:
	.zero		1
	.type		_ZN34_INTERNAL_8630b699_4_k_cu_36d5b7624cuda3std6ranges3__45__cpo4prevE,@object
	.size		_ZN34_INTERNAL_8630b699_4_k_cu_36d5b7624cuda3std6ranges3__45__cpo4prevE,(_ZN34_INTERNAL_8630b699_4_k_cu_36d5b7624cuda3std6ranges3__45__cpo9iter_moveE - _ZN34_INTERNAL_8630b699_4_k_cu_36d5b7624cuda3std6ranges3__45__cpo4prevE)
_ZN34_INTERNAL_8630b699_4_k_cu_36d5b7624cuda3std6ranges3__45__cpo4prevE:
	.zero		1
	.type		_ZN34_INTERNAL_8630b699_4_k_cu_36d5b7624cuda3std6ranges3__45__cpo9iter_moveE,@object
	.size		_ZN34_INTERNAL_8630b699_4_k_cu_36d5b7624cuda3std6ranges3__45__cpo9iter_moveE,(_ZN34_INTERNAL_8630b699_4_k_cu_36d5b7626thrust24THRUST_300001_SM_1000_NS6system6detail10sequential3seqE - _ZN34_INTERNAL_8630b699_4_k_cu_36d5b7624cuda3std6ranges3__45__cpo9iter_moveE)
_ZN34_INTERNAL_8630b699_4_k_cu_36d5b7624cuda3std6ranges3__45__cpo9iter_moveE:
	.zero		1
	.type		_ZN34_INTERNAL_8630b699_4_k_cu_36d5b7626thrust24THRUST_300001_SM_1000_NS6system6detail10sequential3seqE,@object
	.size		_ZN34_INTERNAL_8630b699_4_k_cu_36d5b7626thrust24THRUST_300001_SM_1000_NS6system6detail10sequential3seqE,(.L_31 - _ZN34_INTERNAL_8630b699_4_k_cu_36d5b7626thrust24THRUST_300001_SM_1000_NS6system6detail10sequential3seqE)
_ZN34_INTERNAL_8630b699_4_k_cu_36d5b7626thrust24THRUST_300001_SM_1000_NS6system6detail10sequential3seqE:
	.zero		1
.L_31:


//--------------------- .nv.constant0._ZN3cub18CUB_300001_SM_10006detail11EmptyKernelIvEEvv --------------------------
	.section	.nv.constant0._ZN3cub18CUB_300001_SM_10006detail11EmptyKernelIvEEvv,"a",@progbits
	.sectionflags	@""
	.align	4
.nv.constant0._ZN3cub18CUB_300001_SM_10006detail11EmptyKernelIvEEvv:
	.zero		896


//--------------------- .nv.constant0._Z6kernelPiS_S_i --------------------------
	.section	.nv.constant0._Z6kernelPiS_S_i,"a",@progbits
	.sectionflags	@""
	.align	4
.nv.constant0._Z6kernelPiS_S_i:
	.zero		924


//--------------------- SYMBOLS --------------------------

	.type		.nv.reservedSmem.offset0,@object
	.size		.nv.reservedSmem.offset0,0x4
